	.headerflags	@"EF_CUDA_TEXMODE_UNIFIED EF_CUDA_64BIT_ADDRESS EF_CUDA_ACCELERATORS EF_CUDA_SM90 EF_CUDA_VIRTUAL_SM(EF_CUDA_SM90)"
	.elftype	@"ET_EXEC"


//--------------------- .nv.info                  --------------------------
	.section	.nv.info,"",@"SHT_CUDA_INFO"
	.align	4


	//----- nvinfo : EIATTR_REGCOUNT
	.align		4
        /*0000*/ 	.byte	0x04, 0x2f
        /*0002*/ 	.short	(.L_3 - .L_2)
	.align		4
.L_2:
        /*0004*/ 	.word	index@(triton_poi_fused__native_batch_norm_legit_no_training_relu_20)
        /*0008*/ 	.word	0x00000024


	//----- nvinfo : EIATTR_MIN_STACK_SIZE
	.align		4
.L_3:
        /*000c*/ 	.byte	0x04, 0x12
        /*000e*/ 	.short	(.L_5 - .L_4)
	.align		4
.L_4:
        /*0010*/ 	.word	index@(triton_poi_fused__native_batch_norm_legit_no_training_relu_20)
        /*0014*/ 	.word	0x00000000


	//----- nvinfo : EIATTR_FRAME_SIZE
	.align		4
.L_5:
        /*0018*/ 	.byte	0x04, 0x11
        /*001a*/ 	.short	(.L_7 - .L_6)
	.align		4
.L_6:
        /*001c*/ 	.word	index@(triton_poi_fused__native_batch_norm_legit_no_training_relu_20)
        /*0020*/ 	.word	0x00000000


	//----- nvinfo : EIATTR_MIN_STACK_SIZE
	.align		4
.L_7:
        /*0024*/ 	.byte	0x04, 0x12
        /*0026*/ 	.short	(.L_9 - .L_8)
	.align		4
.L_8:
        /*0028*/ 	.word	index@(triton_poi_fused__native_batch_norm_legit_no_training_relu_20)
        /*002c*/ 	.word	0x00000000
.L_9:


//--------------------- .nv.info.triton_poi_fused__native_batch_norm_legit_no_training_relu_20 --------------------------
	.section	.nv.info.triton_poi_fused__native_batch_norm_legit_no_training_relu_20,"",@"SHT_CUDA_INFO"
	.sectionflags	@""
	.align	4


	//----- nvinfo : EIATTR_CUDA_API_VERSION
	.align		4
        /*0000*/ 	.byte	0x04, 0x37
        /*0002*/ 	.short	(.L_11 - .L_10)
.L_10:
        /*0004*/ 	.word	0x0000007c


	//----- nvinfo : EIATTR_KPARAM_INFO
	.align		4
.L_11:
        /*0008*/ 	.byte	0x04, 0x17
        /*000a*/ 	.short	(.L_13 - .L_12)
.L_12:
        /*000c*/ 	.word	0x00000000
        /*0010*/ 	.short	0x0006
        /*0012*/ 	.short	0x0030
        /*0014*/ 	.byte	0x00, 0xf0, 0x11, 0x00


	//----- nvinfo : EIATTR_KPARAM_INFO
	.align		4
.L_13:
        /*0018*/ 	.byte	0x04, 0x17
        /*001a*/ 	.short	(.L_15 - .L_14)
.L_14:
        /*001c*/ 	.word	0x00000000
        /*0020*/ 	.short	0x0005
        /*0022*/ 	.short	0x0028
        /*0024*/ 	.byte	0x00, 0xf4, 0x21, 0x00


	//----- nvinfo : EIATTR_KPARAM_INFO
	.align		4
.L_15:
        /*0028*/ 	.byte	0x04, 0x17
        /*002a*/ 	.short	(.L_17 - .L_16)
.L_16:
        /*002c*/ 	.word	0x00000000
        /*0030*/ 	.short	0x0004
        /*0032*/ 	.short	0x0020
        /*0034*/ 	.byte	0x00, 0xf4, 0x21, 0x00


	//----- nvinfo : EIATTR_KPARAM_INFO
	.align		4
.L_17:
        /*0038*/ 	.byte	0x04, 0x17
        /*003a*/ 	.short	(.L_19 - .L_18)
.L_18:
        /*003c*/ 	.word	0x00000000
        /*0040*/ 	.short	0x0003
        /*0042*/ 	.short	0x0018
        /*0044*/ 	.byte	0x00, 0xf4, 0x21, 0x00


	//----- nvinfo : EIATTR_KPARAM_INFO
	.align		4
.L_19:
        /*0048*/ 	.byte	0x04, 0x17
        /*004a*/ 	.short	(.L_21 - .L_20)
.L_20:
        /*004c*/ 	.word	0x00000000
        /*0050*/ 	.short	0x0002
        /*0052*/ 	.short	0x0010
        /*0054*/ 	.byte	0x00, 0xf4, 0x21, 0x00


	//----- nvinfo : EIATTR_KPARAM_INFO
	.align		4
.L_21:
        /*0058*/ 	.byte	0x04, 0x17
        /*005a*/ 	.short	(.L_23 - .L_22)
.L_22:
        /*005c*/ 	.word	0x00000000
        /*0060*/ 	.short	0x0001
        /*0062*/ 	.short	0x0008
        /*0064*/ 	.byte	0x00, 0xf4, 0x21, 0x00


	//----- nvinfo : EIATTR_KPARAM_INFO
	.align		4
.L_23:
        /*0068*/ 	.byte	0x04, 0x17
        /*006a*/ 	.short	(.L_25 - .L_24)
.L_24:
        /*006c*/ 	.word	0x00000000
        /*0070*/ 	.short	0x0000
        /*0072*/ 	.short	0x0000
        /*0074*/ 	.byte	0x00, 0xf4, 0x21, 0x00


	//----- nvinfo : EIATTR_SPARSE_MMA_MASK
	.align		4
.L_25:
        /*0078*/ 	.byte	0x03, 0x50
        /*007a*/ 	.short	0x0000


	//----- nvinfo : EIATTR_MAXREG_COUNT
	.align		4
        /*007c*/ 	.byte	0x03, 0x1b
        /*007e*/ 	.short	0x00ff


	//----- nvinfo : EIATTR_EXIT_INSTR_OFFSETS
	.align		4
        /*0080*/ 	.byte	0x04, 0x1c
        /*0082*/ 	.short	(.L_27 - .L_26)


	//   ....[0]....
.L_26:
        /*0084*/ 	.word	0x00000b30


	//   ....[1]....
        /*0088*/ 	.word	0x00000b50


	//----- nvinfo : EIATTR_REQNTID
	.align		4
.L_27:
        /*008c*/ 	.byte	0x04, 0x10
        /*008e*/ 	.short	(.L_29 - .L_28)
.L_28:
        /*0090*/ 	.word	0x00000080
        /*0094*/ 	.word	0x00000001
        /*0098*/ 	.word	0x00000001


	//----- nvinfo : EIATTR_CBANK_PARAM_SIZE
	.align		4
.L_29:
        /*009c*/ 	.byte	0x03, 0x19
        /*009e*/ 	.short	0x0034


	//----- nvinfo : EIATTR_PARAM_CBANK
	.align		4
        /*00a0*/ 	.byte	0x04, 0x0a
        /*00a2*/ 	.short	(.L_31 - .L_30)
	.align		4
.L_30:
        /*00a4*/ 	.word	index@(.nv.constant0.triton_poi_fused__native_batch_norm_legit_no_training_relu_20)
        /*00a8*/ 	.short	0x0210
        /*00aa*/ 	.short	0x0034


	//----- nvinfo : EIATTR_SW_WAR
	.align		4
.L_31:
        /*00ac*/ 	.byte	0x04, 0x36
        /*00ae*/ 	.short	(.L_33 - .L_32)
.L_32:
        /*00b0*/ 	.word	0x00000008
.L_33:


//--------------------- .nv.callgraph             --------------------------
	.section	.nv.callgraph,"",@"SHT_CUDA_CALLGRAPH"
	.align	4
	.sectionentsize	8
	.align		4
        /*0000*/ 	.word	0x00000000
	.align		4
        /*0004*/ 	.word	0xffffffff
	.align		4
        /*0008*/ 	.word	0x00000000
	.align		4
        /*000c*/ 	.word	0xfffffffe
	.align		4
        /*0010*/ 	.word	0x00000000
	.align		4
        /*0014*/ 	.word	0xfffffffd
	.align		4
        /*0018*/ 	.word	0x00000000
	.align		4
        /*001c*/ 	.word	0xfffffffc


//--------------------- .nv.constant4             --------------------------
	.section	.nv.constant4,"a",@progbits
	.align	8
	.align		8
.nv.constant4:
        /*0000*/ 	.dword	_$_str
	.align		8
        /*0008*/ 	.dword	_$_str_$_2


//--------------------- .text.triton_poi_fused__native_batch_norm_legit_no_training_relu_20 --------------------------
	.section	.text.triton_poi_fused__native_batch_norm_legit_no_training_relu_20,"ax",@progbits
	.align	128
        .global         triton_poi_fused__native_batch_norm_legit_no_training_relu_20
        .type           triton_poi_fused__native_batch_norm_legit_no_training_relu_20,@function
        .size           triton_poi_fused__native_batch_norm_legit_no_training_relu_20,(.L_x_1 - triton_poi_fused__native_batch_norm_legit_no_training_relu_20)
        .other          triton_poi_fused__native_batch_norm_legit_no_training_relu_20,@"STO_CUDA_ENTRY STV_DEFAULT"
triton_poi_fused__native_batch_norm_legit_no_training_relu_20:
.text.triton_poi_fused__native_batch_norm_legit_no_training_relu_20:
[----:B------:R-:W0:Y:S02]  /*0000*/  LDC R1, c[0x0][0x28] ;  /* 0x00000a00ff017b82 */ /* 0x000e240000000800 */
[----:B------:R-:W1:Y:S01]  /*0010*/  S2R R0, SR_TID.X ;  /* 0x0000000000007919 */ /* 0x000e620000002100 */
[----:B------:R-:W2:Y:S01]  /*0020*/  LDC.64 R28, c[0x0][0x220] ;  /* 0x00008800ff1c7b82 */ /* 0x000ea20000000a00 */
[----:B------:R-:W3:Y:S07]  /*0030*/  S2R R3, SR_CTAID.X ;  /* 0x0000000000037919 */ /* 0x000eee0000002500 */
[----:B------:R-:W4:Y:S01]  /*0040*/  LDC.64 R32, c[0x0][0x210] ;  /* 0x00008400ff207b82 */ /* 0x000f220000000a00 */
[----:B------:R-:W-:Y:S01]  /*0050*/  ULDC.64 UR4, c[0x0][0x208] ;  /* 0x0000820000047ab9 */ /* 0x000fe20000000a00 */
[----:B------:R-:W-:-:S02]  /*0060*/  CS2R R4, SRZ ;  /* 0x0000000000047805 */ /* 0x000fc4000001ff00 */
[----:B------:R-:W-:Y:S02]  /*0070*/  CS2R R6, SRZ ;  /* 0x0000000000067805 */ /* 0x000fe4000001ff00 */
[----:B------:R-:W-:Y:S02]  /*0080*/  CS2R R8, SRZ ;  /* 0x0000000000087805 */ /* 0x000fe4000001ff00 */
[----:B------:R-:W-:Y:S01]  /*0090*/  CS2R R10, SRZ ;  /* 0x00000000000a7805 */ /* 0x000fe2000001ff00 */
[----:B------:R-:W5:Y:S01]  /*00a0*/  LDC.64 R30, c[0x0][0x218] ;  /* 0x00008600ff1e7b82 */ /* 0x000f620000000a00 */
[----:B-1----:R-:W-:-:S04]  /*00b0*/  SHF.L.U32 R0, R0, 0x2, RZ ;  /* 0x0000000200007819 */ /* 0x002fc800000006ff */
[----:B------:R-:W-:Y:S02]  /*00c0*/  LOP3.LUT R0, R0, 0x1fc, RZ, 0xc0, !PT ;  /* 0x000001fc00007812 */ /* 0x000fe400078ec0ff */
[----:B---3--:R-:W-:Y:S02]  /*00d0*/  SHF.R.S32.HI R2, RZ, 0x15, R3 ;  /* 0x00000015ff027819 */ /* 0x008fe40000011403 */
[----:B------:R-:W-:Y:S02]  /*00e0*/  LEA R0, R3, R0, 0xa ;  /* 0x0000000003007211 */ /* 0x000fe400078e50ff */
[----:B------:R-:W-:Y:S02]  /*00f0*/  SGXT R3, R2, 0x1 ;  /* 0x000000010203781a */ /* 0x000fe40000000200 */
[----:B------:R-:W-:Y:S02]  /*0100*/  ISETP.GE.AND P1, PT, R0, 0x7d0480, PT ;  /* 0x007d04800000780c */ /* 0x000fe40003f26270 */
[----:B------:R-:W-:-:S02]  /*0110*/  CS2R R12, SRZ ;  /* 0x00000000000c7805 */ /* 0x000fc4000001ff00 */
[----:B------:R-:W-:Y:S02]  /*0120*/  LEA.HI R3, R3, R0, RZ, 0x5 ;  /* 0x0000000003037211 */ /* 0x000fe400078f28ff */
[----:B------:R-:W-:Y:S01]  /*0130*/  CS2R R14, SRZ ;  /* 0x00000000000e7805 */ /* 0x000fe2000001ff00 */
[----:B----4-:R-:W-:Y:S01]  /*0140*/  IMAD.WIDE R32, R0, 0x4, R32 ;  /* 0x0000000400207825 */ /* 0x010fe200078e0220 */
[----:B------:R-:W-:-:S04]  /*0150*/  LOP3.LUT R3, R3, 0xffffffe0, RZ, 0xc0, !PT ;  /* 0xffffffe003037812 */ /* 0x000fc800078ec0ff */
[----:B------:R-:W-:Y:S01]  /*0160*/  IADD3 R2, R0, -R3, RZ ;  /* 0x8000000300027210 */ /* 0x000fe20007ffe0ff */
[----:B------:R-:W3:Y:S04]  /*0170*/  @!P1 LDG.E.128 R4, desc[UR4][R32.64] ;  /* 0x0000000420049981 */ /* 0x000ee8000c1e1d00 */
[----:B--2---:R-:W-:-:S04]  /*0180*/  IMAD.WIDE R28, R2, 0x4, R28 ;  /* 0x00000004021c7825 */ /* 0x004fc800078e021c */
[----:B-----5:R-:W-:Y:S01]  /*0190*/  IMAD.WIDE R30, R2, 0x4, R30 ;  /* 0x00000004021e7825 */ /* 0x020fe200078e021e */
[----:B------:R-:W2:Y:S04]  /*01a0*/  @!P1 LDG.E.EL.128 R12, desc[UR4][R28.64] ;  /* 0x000000041c0c9981 */ /* 0x000ea8000c2e1d00 */
[----:B------:R-:W3:Y:S01]  /*01b0*/  @!P1 LDG.E.EL.128 R8, desc[UR4][R30.64] ;  /* 0x000000041e089981 */ /* 0x000ee2000c2e1d00 */
[----:B------:R-:W-:-:S04]  /*01c0*/  IADD3 R3, R0, 0x200, RZ ;  /* 0x0000020000037810 */ /* 0x000fc80007ffe0ff */
[----:B------:R-:W-:Y:S02]  /*01d0*/  ISETP.GE.AND P0, PT, R3, 0x7d0480, PT ;  /* 0x007d04800300780c */ /* 0x000fe40003f06270 */
[----:B------:R-:W-:Y:S02]  /*01e0*/  CS2R R24, SRZ ;  /* 0x0000000000187805 */ /* 0x000fe4000001ff00 */
[----:B------:R-:W-:Y:S02]  /*01f0*/  CS2R R26, SRZ ;  /* 0x00000000001a7805 */ /* 0x000fe4000001ff00 */
[----:B------:R-:W-:Y:S02]  /*0200*/  CS2R R16, SRZ ;  /* 0x0000000000107805 */ /* 0x000fe4000001ff00 */
[----:B------:R-:W-:Y:S02]  /*0210*/  CS2R R18, SRZ ;  /* 0x0000000000127805 */ /* 0x000fe4000001ff00 */
[----:B------:R-:W-:-:S02]  /*0220*/  CS2R R20, SRZ ;  /* 0x0000000000147805 */ /* 0x000fc4000001ff00 */
[----:B------:R-:W-:Y:S01]  /*0230*/  CS2R R22, SRZ ;  /* 0x0000000000167805 */ /* 0x000fe2000001ff00 */
[----:B------:R-:W4:Y:S04]  /*0240*/  @!P0 LDG.E.EL.128 R24, desc[UR4][R28.64] ;  /* 0x000000041c188981 */ /* 0x000f28000c2e1d00 */
[----:B------:R-:W5:Y:S04]  /*0250*/  @!P0 LDG.E.128 R16, desc[UR4][R32.64+0x800] ;  /* 0x0008000420108981 */ /* 0x000f68000c1e1d00 */
[----:B------:R1:W5:Y:S01]  /*0260*/  @!P0 LDG.E.EL.128 R20, desc[UR4][R30.64] ;  /* 0x000000041e148981 */ /* 0x000362000c2e1d00 */
[----:B------:R-:W-:Y:S01]  /*0270*/  HFMA2.MMA R3, -RZ, RZ, 1.625, 0 ;  /* 0x3e800000ff037435 */ /* 0x000fe200000001ff */
[----:B-1----:R-:W1:Y:S02]  /*0280*/  LDC.64 R30, c[0x0][0x230] ;  /* 0x00008c00ff1e7b82 */ /* 0x002e640000000a00 */
[----:B-1----:R-:W-:-:S04]  /*0290*/  IMAD.WIDE R30, R2, 0x4, R30 ;  /* 0x00000004021e7825 */ /* 0x002fc800078e021e */
[----:B--2---:R-:W-:Y:S01]  /*02a0*/  FADD R12, R12, 0.0010000000474974513054 ;  /* 0x3a83126f0c0c7421 */ /* 0x004fe20000000000 */
[----:B---3--:R-:W-:-:S05]  /*02b0*/  FADD R5, -R9, R5 ;  /* 0x0000000509057221 */ /* 0x008fca0000000100 */
[----:B------:R-:W1:Y:S01]  /*02c0*/  MUFU.SQRT R12, R12 ;  /* 0x0000000c000c7308 */ /* 0x000e620000002000 */
[----:B------:R-:W-:Y:S01]  /*02d0*/  FADD R9, R13, 0.0010000000474974513054 ;  /* 0x3a83126f0d097421 */ /* 0x000fe20000000000 */
[----:B------:R-:W-:Y:S01]  /*02e0*/  FADD R4, -R8, R4 ;  /* 0x0000000408047221 */ /* 0x000fe20000000100 */
[----:B------:R-:W-:Y:S01]  /*02f0*/  FADD R8, R14, 0.0010000000474974513054 ;  /* 0x3a83126f0e087421 */ /* 0x000fe20000000000 */
[----:B------:R-:W-:-:S04]  /*0300*/  FADD R14, R15, 0.0010000000474974513054 ;  /* 0x3a83126f0f0e7421 */ /* 0x000fc80000000000 */
[----:B------:R-:W2:Y:S01]  /*0310*/  MUFU.SQRT R9, R9 ;  /* 0x0000000900097308 */ /* 0x000ea20000002000 */
[----:B-1----:R-:W-:-:S07]  /*0320*/  FSETP.GT.AND P5, PT, R12, 8.50705917302346158658e+37, PT ;  /* 0x7e8000000c00780b */ /* 0x002fce0003fa4000 */
[----:B------:R-:W1:Y:S01]  /*0330*/  MUFU.SQRT R8, R8 ;  /* 0x0000000800087308 */ /* 0x000e620000002000 */
[----:B------:R-:W-:Y:S01]  /*0340*/  FSETP.GEU.AND P2, PT, R12, 1.175494350822287508e-38, PT ;  /* 0x008000000c00780b */ /* 0x000fe20003f4e000 */
[----:B----4-:R-:W-:-:S06]  /*0350*/  FADD R24, R24, 0.0010000000474974513054 ;  /* 0x3a83126f18187421 */ /* 0x010fcc0000000000 */
[----:B------:R-:W3:Y:S01]  /*0360*/  MUFU.SQRT R14, R14 ;  /* 0x0000000e000e7308 */ /* 0x000ee20000002000 */
[C---:B--2---:R-:W-:Y:S01]  /*0370*/  FSETP.GT.AND P3, PT, R9.reuse, 8.50705917302346158658e+37, PT ;  /* 0x7e8000000900780b */ /* 0x044fe20003f64000 */
[----:B------:R-:W-:Y:S01]  /*0380*/  FADD R10, -R10, R6 ;  /* 0x000000060a0a7221 */ /* 0x000fe20000000100 */
[----:B------:R-:W-:Y:S01]  /*0390*/  FSETP.GEU.AND P4, PT, R9, 1.175494350822287508e-38, PT ;  /* 0x008000000900780b */ /* 0x000fe20003f8e000 */
[----:B------:R-:W-:Y:S01]  /*03a0*/  @P5 FMUL R12, R12, 0.25 ;  /* 0x3e8000000c0c5820 */ /* 0x000fe20000400000 */
[----:B------:R-:W-:-:S03]  /*03b0*/  FSEL R6, R3, 1, P5 ;  /* 0x3f80000003067808 */ /* 0x000fc60002800000 */
[----:B------:R-:W2:Y:S01]  /*03c0*/  MUFU.SQRT R15, R24 ;  /* 0x00000018000f7308 */ /* 0x000ea20000002000 */
[----:B------:R-:W-:Y:S01]  /*03d0*/  FADD R13, R25, 0.0010000000474974513054 ;  /* 0x3a83126f190d7421 */ /* 0x000fe20000000000 */
[----:B------:R-:W-:Y:S01]  /*03e0*/  FADD R26, R26, 0.0010000000474974513054 ;  /* 0x3a83126f1a1a7421 */ /* 0x000fe20000000000 */
[----:B------:R-:W-:Y:S01]  /*03f0*/  @!P2 FMUL R12, R12, 16777216 ;  /* 0x4b8000000c0ca820 */ /* 0x000fe20000400000 */
[----:B------:R-:W-:Y:S01]  /*0400*/  @!P2 FMUL R6, R6, 16777216 ;  /* 0x4b8000000606a820 */ /* 0x000fe20000400000 */
[----:B-1----:R-:W-:Y:S01]  /*0410*/  FSETP.GT.AND P6, PT, R8, 8.50705917302346158658e+37, PT ;  /* 0x7e8000000800780b */ /* 0x002fe20003fc4000 */
[----:B-----5:R-:W-:Y:S01]  /*0420*/  FADD R16, -R20, R16 ;  /* 0x0000001014107221 */ /* 0x020fe20000000100 */
[----:B---3--:R-:W-:Y:S01]  /*0430*/  FSETP.GT.AND P2, PT, R14, 8.50705917302346158658e+37, PT ;  /* 0x7e8000000e00780b */ /* 0x008fe20003f44000 */
[----:B------:R-:W1:Y:S01]  /*0440*/  MUFU.SQRT R13, R13 ;  /* 0x0000000d000d7308 */ /* 0x000e620000002000 */
[----:B------:R-:W-:Y:S01]  /*0450*/  FSEL R20, R3, 1, P3 ;  /* 0x3f80000003147808 */ /* 0x000fe20001800000 */
[----:B------:R-:W-:Y:S01]  /*0460*/  @P3 FMUL R9, R9, 0.25 ;  /* 0x3e80000009093820 */ /* 0x000fe20000400000 */
[----:B------:R-:W-:-:S02]  /*0470*/  FSETP.GEU.AND P5, PT, R8, 1.175494350822287508e-38, PT ;  /* 0x008000000800780b */ /* 0x000fc40003fae000 */
[----:B------:R-:W-:-:S03]  /*0480*/  FSETP.GEU.AND P3, PT, R14, 1.175494350822287508e-38, PT ;  /* 0x008000000e00780b */ /* 0x000fc60003f6e000 */
[----:B------:R-:W3:Y:S01]  /*0490*/  MUFU.SQRT R25, R26 ;  /* 0x0000001a00197308 */ /* 0x000ee20000002000 */
[----:B------:R-:W-:Y:S01]  /*04a0*/  @!P4 FMUL R9, R9, 16777216 ;  /* 0x4b8000000909c820 */ /* 0x000fe20000400000 */
[----:B------:R-:W-:Y:S01]  /*04b0*/  @!P4 FMUL R20, R20, 16777216 ;  /* 0x4b8000001414c820 */ /* 0x000fe20000400000 */
[----:B--2---:R-:W-:Y:S01]  /*04c0*/  FSETP.GT.AND P4, PT, R15, 8.50705917302346158658e+37, PT ;  /* 0x7e8000000f00780b */ /* 0x004fe20003f84000 */
[----:B------:R-:W-:Y:S01]  /*04d0*/  FADD R11, -R11, R7 ;  /* 0x000000070b0b7221 */ /* 0x000fe20000000100 */
[C---:B------:R-:W-:Y:S01]  /*04e0*/  FSEL R24, R3.reuse, 1, P6 ;  /* 0x3f80000003187808 */ /* 0x040fe20003000000 */
[----:B------:R-:W-:Y:S02]  /*04f0*/  @P6 FMUL R8, R8, 0.25 ;  /* 0x3e80000008086820 */ /* 0x000fe40000400000 */
[----:B------:R2:W4:Y:S01]  /*0500*/  MUFU.RCP R7, R12 ;  /* 0x0000000c00077308 */ /* 0x0005220000001000 */
[----:B------:R-:W-:Y:S01]  /*0510*/  @P2 FMUL R14, R14, 0.25 ;  /* 0x3e8000000e0e2820 */ /* 0x000fe20000400000 */
[----:B------:R-:W-:Y:S01]  /*0520*/  @!P5 FMUL R8, R8, 16777216 ;  /* 0x4b8000000808d820 */ /* 0x000fe20000400000 */
[----:B------:R-:W-:Y:S01]  /*0530*/  @!P5 FMUL R24, R24, 16777216 ;  /* 0x4b8000001818d820 */ /* 0x000fe20000400000 */
[----:B--2---:R-:W-:Y:S01]  /*0540*/  FSEL R12, R3, 1, P2 ;  /* 0x3f800000030c7808 */ /* 0x004fe20001000000 */
[----:B------:R-:W-:Y:S01]  /*0550*/  @!P3 FMUL R14, R14, 16777216 ;  /* 0x4b8000000e0eb820 */ /* 0x000fe20000400000 */
[----:B-1----:R-:W-:-:S03]  /*0560*/  FSETP.GT.AND P5, PT, R13, 8.50705917302346158658e+37, PT ;  /* 0x7e8000000d00780b */ /* 0x002fc60003fa4000 */
[----:B------:R-:W-:Y:S01]  /*0570*/  @!P3 FMUL R12, R12, 16777216 ;  /* 0x4b8000000c0cb820 */ /* 0x000fe20000400000 */
[----:B---3--:R-:W-:Y:S01]  /*0580*/  FSETP.GT.AND P3, PT, R25, 8.50705917302346158658e+37, PT ;  /* 0x7e8000001900780b */ /* 0x008fe20003f64000 */
[----:B------:R-:W-:Y:S01]  /*0590*/  FADD R17, -R21, R17 ;  /* 0x0000001115117221 */ /* 0x000fe20000000100 */
[C---:B------:R-:W-:Y:S01]  /*05a0*/  FSETP.GEU.AND P6, PT, R15.reuse, 1.175494350822287508e-38, PT ;  /* 0x008000000f00780b */ /* 0x040fe20003fce000 */
[----:B------:R-:W-:Y:S01]  /*05b0*/  @P4 FMUL R15, R15, 0.25 ;  /* 0x3e8000000f0f4820 */ /* 0x000fe20000400000 */
[----:B------:R-:W-:Y:S01]  /*05c0*/  FSEL R21, R3, 1, P4 ;  /* 0x3f80000003157808 */ /* 0x000fe20002000000 */
[----:B------:R-:W1:Y:S01]  /*05d0*/  MUFU.RCP R29, R14 ;  /* 0x0000000e001d7308 */ /* 0x000e620000001000 */
[----:B------:R-:W-:Y:S02]  /*05e0*/  FSETP.GEU.AND P2, PT, R13, 1.175494350822287508e-38, PT ;  /* 0x008000000d00780b */ /* 0x000fe40003f4e000 */
[----:B------:R-:W-:Y:S01]  /*05f0*/  FSETP.GEU.AND P4, PT, R25, 1.175494350822287508e-38, PT ;  /* 0x008000001900780b */ /* 0x000fe20003f8e000 */
[----:B------:R-:W-:-:S04]  /*0600*/  FADD R23, -R23, R19 ;  /* 0x0000001317177221 */ /* 0x000fc80000000100 */
[----:B------:R-:W2:Y:S01]  /*0610*/  MUFU.RCP R33, R8 ;  /* 0x0000000800217308 */ /* 0x000ea20000001000 */
[----:B----4-:R-:W-:Y:S01]  /*0620*/  FMUL R19, R7, R6 ;  /* 0x0000000607137220 */ /* 0x010fe20000400000 */
[----:B------:R-:W-:Y:S01]  /*0630*/  @P5 FMUL R13, R13, 0.25 ;  /* 0x3e8000000d0d5820 */ /* 0x000fe20000400000 */
[----:B------:R-:W3:Y:S01]  /*0640*/  LDC.64 R6, c[0x0][0x228] ;  /* 0x00008a00ff067b82 */ /* 0x000ee20000000a00 */
[----:B------:R-:W-:-:S04]  /*0650*/  @P3 FMUL R25, R25, 0.25 ;  /* 0x3e80000019193820 */ /* 0x000fc80000400000 */
[----:B------:R-:W4:Y:S01]  /*0660*/  MUFU.RCP R9, R9 ;  /* 0x0000000900097308 */ /* 0x000f220000001000 */
[----:B------:R-:W-:Y:S01]  /*0670*/  @!P6 FMUL R15, R15, 16777216 ;  /* 0x4b8000000f0fe820 */ /* 0x000fe20000400000 */
[----:B------:R-:W-:Y:S01]  /*0680*/  @!P2 FMUL R13, R13, 16777216 ;  /* 0x4b8000000d0da820 */ /* 0x000fe20000400000 */
[----:B------:R-:W-:Y:S01]  /*0690*/  @!P4 FMUL R25, R25, 16777216 ;  /* 0x4b8000001919c820 */ /* 0x000fe20000400000 */
[----:B-1----:R-:W-:Y:S01]  /*06a0*/  FMUL R12, R29, R12 ;  /* 0x0000000c1d0c7220 */ /* 0x002fe20000400000 */
[----:B--2---:R-:W-:-:S03]  /*06b0*/  FMUL R33, R33, R24 ;  /* 0x0000001821217220 */ /* 0x004fc60000400000 */
[----:B------:R1:W2:Y:S08]  /*06c0*/  MUFU.RCP R8, R15 ;  /* 0x0000000f00087308 */ /* 0x0002b00000001000 */
[----:B------:R-:W5:Y:S01]  /*06d0*/  MUFU.RCP R26, R13 ;  /* 0x0000000d001a7308 */ /* 0x000f620000001000 */
[----:B----4-:R-:W-:Y:S01]  /*06e0*/  FMUL R24, R9, R20 ;  /* 0x0000001409187220 */ /* 0x010fe20000400000 */
[----:B-1----:R-:W-:-:S06]  /*06f0*/  FMUL R15, R33, R10 ;  /* 0x0000000a210f7220 */ /* 0x002fcc0000400000 */
[----:B------:R2:W1:Y:S01]  /*0700*/  MUFU.RCP R29, R25 ;  /* 0x00000019001d7308 */ /* 0x0004620000001000 */
[C---:B------:R-:W-:Y:S02]  /*0710*/  FSEL R9, R3.reuse, 1, P5 ;  /* 0x3f80000003097808 */ /* 0x040fe40002800000 */
[----:B------:R-:W-:Y:S01]  /*0720*/  FSEL R10, R3, 1, P3 ;  /* 0x3f800000030a7808 */ /* 0x000fe20001800000 */
[----:B------:R-:W-:Y:S02]  /*0730*/  @!P6 FMUL R21, R21, 16777216 ;  /* 0x4b8000001515e820 */ /* 0x000fe40000400000 */
[----:B------:R-:W-:Y:S02]  /*0740*/  @!P2 FMUL R9, R9, 16777216 ;  /* 0x4b8000000909a820 */ /* 0x000fe40000400000 */
[----:B------:R-:W-:Y:S01]  /*0750*/  @!P4 FMUL R10, R10, 16777216 ;  /* 0x4b8000000a0ac820 */ /* 0x000fe20000400000 */
[----:B------:R-:W-:Y:S01]  /*0760*/  FMUL R12, R12, R11 ;  /* 0x0000000b0c0c7220 */ /* 0x000fe20000400000 */
[----:B------:R-:W-:Y:S01]  /*0770*/  FMUL R24, R24, R5 ;  /* 0x0000000518187220 */ /* 0x000fe20000400000 */
[----:B------:R-:W-:Y:S01]  /*0780*/  FMUL R19, R19, R4 ;  /* 0x0000000413137220 */ /* 0x000fe20000400000 */
[----:B--2---:R-:W-:Y:S01]  /*0790*/  FMUL R25, R8, R21 ;  /* 0x0000001508197220 */ /* 0x004fe20000400000 */
[----:B-----5:R-:W-:Y:S01]  /*07a0*/  FMUL R26, R26, R9 ;  /* 0x000000091a1a7220 */ /* 0x020fe20000400000 */
[----:B---3--:R-:W-:-:S04]  /*07b0*/  IMAD.WIDE R32, R2, 0x4, R6 ;  /* 0x0000000402207825 */ /* 0x008fc800078e0206 */
[----:B-1----:R-:W-:Y:S01]  /*07c0*/  FMUL R29, R29, R10 ;  /* 0x0000000a1d1d7220 */ /* 0x002fe20000400000 */
[----:B------:R-:W-:Y:S02]  /*07d0*/  CS2R R8, SRZ ;  /* 0x0000000000087805 */ /* 0x000fe4000001ff00 */
[----:B------:R-:W-:Y:S02]  /*07e0*/  CS2R R10, SRZ ;  /* 0x00000000000a7805 */ /* 0x000fe4000001ff00 */
[----:B------:R-:W-:Y:S02]  /*07f0*/  CS2R R4, SRZ ;  /* 0x0000000000047805 */ /* 0x000fe4000001ff00 */
[----:B------:R-:W-:Y:S02]  /*0800*/  CS2R R6, SRZ ;  /* 0x0000000000067805 */ /* 0x000fe4000001ff00 */
[----:B------:R-:W2:Y:S04]  /*0810*/  @!P1 LDG.E.EL.128 R8, desc[UR4][R32.64] ;  /* 0x0000000420089981 */ /* 0x000ea8000c2e1d00 */
[----:B------:R-:W2:Y:S01]  /*0820*/  @!P1 LDG.E.EL.128 R4, desc[UR4][R30.64] ;  /* 0x000000041e049981 */ /* 0x000ea2000c2e1d00 */
[----:B------:R-:W-:-:S04]  /*0830*/  FADD R27, R27, 0.0010000000474974513054 ;  /* 0x3a83126f1b1b7421 */ /* 0x000fc80000000000 */
[----:B------:R-:W1:Y:S02]  /*0840*/  MUFU.SQRT R20, R27 ;  /* 0x0000001b00147308 */ /* 0x000e640000002000 */
[C---:B-1----:R-:W-:Y:S02]  /*0850*/  FSETP.GT.AND P2, PT, R20.reuse, 8.50705917302346158658e+37, PT ;  /* 0x7e8000001400780b */ /* 0x042fe40003f44000 */
[----:B------:R-:W-:-:S11]  /*0860*/  FSETP.GEU.AND P3, PT, R20, 1.175494350822287508e-38, PT ;  /* 0x008000001400780b */ /* 0x000fd60003f6e000 */
[----:B------:R-:W-:-:S04]  /*0870*/  @P2 FMUL R20, R20, 0.25 ;  /* 0x3e80000014142820 */ /* 0x000fc80000400000 */
[----:B------:R-:W-:-:S06]  /*0880*/  @!P3 FMUL R20, R20, 16777216 ;  /* 0x4b8000001414b820 */ /* 0x000fcc0000400000 */
[----:B------:R-:W1:Y:S01]  /*0890*/  MUFU.RCP R20, R20 ;  /* 0x0000001400147308 */ /* 0x000e620000001000 */
[----:B------:R-:W-:-:S05]  /*08a0*/  FSEL R3, R3, 1, P2 ;  /* 0x3f80000003037808 */ /* 0x000fca0001000000 */
[----:B------:R-:W-:Y:S01]  /*08b0*/  @!P3 FMUL R3, R3, 16777216 ;  /* 0x4b8000000303b820 */ /* 0x000fe20000400000 */
[----:B------:R-:W-:-:S03]  /*08c0*/  FADD R18, -R22, R18 ;  /* 0x0000001216127221 */ /* 0x000fc60000000100 */
[----:B-1----:R-:W-:Y:S01]  /*08d0*/  FMUL R2, R20, R3 ;  /* 0x0000000314027220 */ /* 0x002fe20000400000 */
[----:B------:R-:W-:-:S03]  /*08e0*/  CS2R R20, SRZ ;  /* 0x0000000000147805 */ /* 0x000fc6000001ff00 */
[----:B------:R-:W-:Y:S01]  /*08f0*/  FMUL R2, R2, R23 ;  /* 0x0000001702027220 */ /* 0x000fe20000400000 */
[----:B------:R-:W-:-:S06]  /*0900*/  CS2R R22, SRZ ;  /* 0x0000000000167805 */ /* 0x000fcc000001ff00 */
[----:B------:R-:W3:Y:S01]  /*0910*/  @!P0 LDG.E.EL.128 R20, desc[UR4][R30.64] ;  /* 0x000000041e148981 */ /* 0x000ee2000c2e1d00 */
[----:B--2---:R-:W-:Y:S01]  /*0920*/  FFMA R6, R15, R10, R6 ;  /* 0x0000000a0f067223 */ /* 0x004fe20000000006 */
[----:B------:R-:W-:Y:S01]  /*0930*/  FFMA R7, R12, R11, R7 ;  /* 0x0000000b0c077223 */ /* 0x000fe20000000007 */
[----:B------:R-:W-:Y:S02]  /*0940*/  CS2R R12, SRZ ;  /* 0x00000000000c7805 */ /* 0x000fe4000001ff00 */
[----:B------:R-:W-:Y:S01]  /*0950*/  CS2R R14, SRZ ;  /* 0x00000000000e7805 */ /* 0x000fe2000001ff00 */
[----:B------:R-:W1:Y:S05]  /*0960*/  LDC.64 R10, c[0x0][0x238] ;  /* 0x00008e00ff0a7b82 */ /* 0x000e6a0000000a00 */
[----:B------:R-:W3:Y:S01]  /*0970*/  @!P0 LDG.E.EL.128 R12, desc[UR4][R32.64] ;  /* 0x00000004200c8981 */ /* 0x000ee2000c2e1d00 */
[----:B------:R-:W-:Y:S01]  /*0980*/  FFMA R5, R24, R9, R5 ;  /* 0x0000000918057223 */ /* 0x000fe20000000005 */
[----:B------:R-:W-:Y:S01]  /*0990*/  FFMA R4, R19, R8, R4 ;  /* 0x0000000813047223 */ /* 0x000fe20000000004 */
[----:B------:R-:W-:Y:S01]  /*09a0*/  FSETP.GEU.AND P2, PT, R7, RZ, PT ;  /* 0x000000ff0700720b */ /* 0x000fe20003f4e000 */
[----:B------:R-:W-:Y:S01]  /*09b0*/  FMUL R29, R29, R18 ;  /* 0x000000121d1d7220 */ /* 0x000fe20000400000 */
[----:B------:R-:W-:Y:S01]  /*09c0*/  FSETP.GEU.AND P3, PT, R6, RZ, PT ;  /* 0x000000ff0600720b */ /* 0x000fe20003f6e000 */
[----:B------:R-:W-:Y:S01]  /*09d0*/  FMUL R26, R26, R17 ;  /* 0x000000111a1a7220 */ /* 0x000fe20000400000 */
[----:B------:R-:W-:Y:S01]  /*09e0*/  FSETP.GEU.AND P4, PT, R5, RZ, PT ;  /* 0x000000ff0500720b */ /* 0x000fe20003f8e000 */
[----:B------:R-:W-:Y:S01]  /*09f0*/  FMUL R25, R25, R16 ;  /* 0x0000001019197220 */ /* 0x000fe20000400000 */
[----:B------:R-:W-:-:S02]  /*0a00*/  FSETP.GEU.AND P5, PT, R4, RZ, PT ;  /* 0x000000ff0400720b */ /* 0x000fc40003fae000 */
[----:B------:R-:W-:Y:S02]  /*0a10*/  SEL R7, R7, RZ, P2 ;  /* 0x000000ff07077207 */ /* 0x000fe40001000000 */
[----:B------:R-:W-:Y:S02]  /*0a20*/  SEL R6, R6, RZ, P3 ;  /* 0x000000ff06067207 */ /* 0x000fe40001800000 */
[----:B------:R-:W-:Y:S02]  /*0a30*/  SEL R5, R5, RZ, P4 ;  /* 0x000000ff05057207 */ /* 0x000fe40002000000 */
[----:B------:R-:W-:Y:S01]  /*0a40*/  SEL R4, R4, RZ, P5 ;  /* 0x000000ff04047207 */ /* 0x000fe20002800000 */
[----:B-1----:R-:W-:-:S05]  /*0a50*/  IMAD.WIDE R10, R0, 0x4, R10 ;  /* 0x00000004000a7825 */ /* 0x002fca00078e020a */
[----:B------:R1:W-:Y:S01]  /*0a60*/  @!P1 STG.E.128 desc[UR4][R10.64], R4 ;  /* 0x000000040a009986 */ /* 0x0003e2000c101d04 */
[----:B---3--:R-:W-:Y:S01]  /*0a70*/  FFMA R2, R2, R15, R23 ;  /* 0x0000000f02027223 */ /* 0x008fe20000000017 */
[----:B------:R-:W-:Y:S01]  /*0a80*/  FFMA R14, R29, R14, R22 ;  /* 0x0000000e1d0e7223 */ /* 0x000fe20000000016 */
[----:B------:R-:W-:Y:S01]  /*0a90*/  FFMA R13, R26, R13, R21 ;  /* 0x0000000d1a0d7223 */ /* 0x000fe20000000015 */
[----:B------:R-:W-:Y:S02]  /*0aa0*/  FFMA R12, R25, R12, R20 ;  /* 0x0000000c190c7223 */ /* 0x000fe40000000014 */
[----:B------:R-:W-:Y:S02]  /*0ab0*/  FSETP.GEU.AND P1, PT, R2, RZ, PT ;  /* 0x000000ff0200720b */ /* 0x000fe40003f2e000 */
[----:B------:R-:W-:Y:S02]  /*0ac0*/  FSETP.GEU.AND P2, PT, R14, RZ, PT ;  /* 0x000000ff0e00720b */ /* 0x000fe40003f4e000 */
[----:B------:R-:W-:-:S02]  /*0ad0*/  FSETP.GEU.AND P3, PT, R13, RZ, PT ;  /* 0x000000ff0d00720b */ /* 0x000fc40003f6e000 */
[----:B------:R-:W-:Y:S02]  /*0ae0*/  FSETP.GEU.AND P4, PT, R12, RZ, PT ;  /* 0x000000ff0c00720b */ /* 0x000fe40003f8e000 */
[----:B------:R-:W-:Y:S02]  /*0af0*/  SEL R15, R2, RZ, P1 ;  /* 0x000000ff020f7207 */ /* 0x000fe40000800000 */
[----:B------:R-:W-:Y:S02]  /*0b00*/  SEL R14, R14, RZ, P2 ;  /* 0x000000ff0e0e7207 */ /* 0x000fe40001000000 */
[----:B------:R-:W-:Y:S02]  /*0b10*/  SEL R13, R13, RZ, P3 ;  /* 0x000000ff0d0d7207 */ /* 0x000fe40001800000 */
[----:B------:R-:W-:Y:S01]  /*0b20*/  SEL R12, R12, RZ, P4 ;  /* 0x000000ff0c0c7207 */ /* 0x000fe20002000000 */
[----:B-1----:R-:W-:Y:S06]  /*0b30*/  @P0 EXIT ;  /* 0x000000000000094d */ /* 0x002fec0003800000 */
[----:B------:R-:W-:Y:S01]  /*0b40*/  STG.E.128 desc[UR4][R10.64+0x800], R12 ;  /* 0x0008000c0a007986 */ /* 0x000fe2000c101d04 */
[----:B------:R-:W-:Y:S05]  /*0b50*/  EXIT ;  /* 0x000000000000794d */ /* 0x000fea0003800000 */
.L_x_0:
[----:B------:R-:W-:-:S00]  /*0b60*/  BRA `(.L_x_0) ;  /* 0xfffffffc00fc7947 */ /* 0x000fc0000383ffff */
[----:B------:R-:W-:-:S00]  /*0b70*/  NOP ;  /* 0x0000000000007918 */ /* 0x000fc00000000000 */
        /* <DEDUP_REMOVED lines=8> */
.L_x_1:


//--------------------- .nv.global.init           --------------------------
	.section	.nv.global.init,"aw",@progbits
.nv.global.init:
	.type		_$_str,@object
	.size		_$_str,(_$_str_$_2 - _$_str)
_$_str:
        /*0000*/ 	.byte	0x5f, 0x5f, 0x43, 0x55, 0x44, 0x41, 0x5f, 0x46, 0x54, 0x5a, 0x00
	.type		_$_str_$_2,@object
	.size		_$_str_$_2,(.L_1 - _$_str_$_2)
_$_str_$_2:
        /*000b*/ 	.byte	0x5f, 0x5f, 0x43, 0x55, 0x44, 0x41, 0x5f, 0x50, 0x52, 0x45, 0x43, 0x5f, 0x53, 0x51, 0x52, 0x54
        /*001b*/ 	.byte	0x00
.L_1:


//--------------------- .nv.constant0.triton_poi_fused__native_batch_norm_legit_no_training_relu_20 --------------------------
	.section	.nv.constant0.triton_poi_fused__native_batch_norm_legit_no_training_relu_20,"a",@progbits
	.sectionflags	@""
	.align	4
.nv.constant0.triton_poi_fused__native_batch_norm_legit_no_training_relu_20:
	.zero		580
